//
// Generated by NVIDIA NVVM Compiler
//
// Compiler Build ID: CL-36424714
// Cuda compilation tools, release 13.0, V13.0.88
// Based on NVVM 20.0.0
//

.version 9.0
.target sm_100
.address_size 64

	// .globl	_Z7copy3d_PdS_iiiiiiiii

.visible .entry _Z7copy3d_PdS_iiiiiiiii(
	.param .u64 .ptr .align 1 _Z7copy3d_PdS_iiiiiiiii_param_0,
	.param .u64 .ptr .align 1 _Z7copy3d_PdS_iiiiiiiii_param_1,
	.param .u32 _Z7copy3d_PdS_iiiiiiiii_param_2,
	.param .u32 _Z7copy3d_PdS_iiiiiiiii_param_3,
	.param .u32 _Z7copy3d_PdS_iiiiiiiii_param_4,
	.param .u32 _Z7copy3d_PdS_iiiiiiiii_param_5,
	.param .u32 _Z7copy3d_PdS_iiiiiiiii_param_6,
	.param .u32 _Z7copy3d_PdS_iiiiiiiii_param_7,
	.param .u32 _Z7copy3d_PdS_iiiiiiiii_param_8,
	.param .u32 _Z7copy3d_PdS_iiiiiiiii_param_9,
	.param .u32 _Z7copy3d_PdS_iiiiiiiii_param_10
)
{
	.reg .pred 	%p<7>;
	.reg .b32 	%r<52>;
	.reg .b64 	%rd<9>;
	.reg .b64 	%fd<2>;

	ld.param.u64 	%rd3, [_Z7copy3d_PdS_iiiiiiiii_param_0];
	ld.param.u64 	%rd4, [_Z7copy3d_PdS_iiiiiiiii_param_1];
	ld.param.u32 	%r27, [_Z7copy3d_PdS_iiiiiiiii_param_3];
	ld.param.u32 	%r28, [_Z7copy3d_PdS_iiiiiiiii_param_4];
	ld.param.u32 	%r29, [_Z7copy3d_PdS_iiiiiiiii_param_5];
	ld.param.u32 	%r30, [_Z7copy3d_PdS_iiiiiiiii_param_6];
	ld.param.u32 	%r31, [_Z7copy3d_PdS_iiiiiiiii_param_7];
	ld.param.u32 	%r32, [_Z7copy3d_PdS_iiiiiiiii_param_8];
	ld.param.u32 	%r33, [_Z7copy3d_PdS_iiiiiiiii_param_9];
	ld.param.u32 	%r34, [_Z7copy3d_PdS_iiiiiiiii_param_10];
	mov.u32 	%r1, %tid.x;
	mov.u32 	%r35, %ctaid.x;
	mov.u32 	%r2, %ntid.x;
	mul.lo.s32 	%r3, %r35, %r2;
	add.s32 	%r4, %r3, %r1;
	mov.u32 	%r36, %tid.y;
	mov.u32 	%r37, %ctaid.y;
	mov.u32 	%r5, %ntid.y;
	mad.lo.s32 	%r6, %r37, %r5, %r36;
	mov.u32 	%r38, %tid.z;
	mov.u32 	%r39, %ctaid.z;
	mov.u32 	%r7, %ntid.z;
	mad.lo.s32 	%r47, %r39, %r7, %r38;
	setp.ge.s32 	%p1, %r47, %r29;
	@%p1 bra 	$L__BB0_9;
	mov.u32 	%r40, %nctaid.x;
	mul.lo.s32 	%r9, %r40, %r2;
	add.s32 	%r41, %r1, %r34;
	add.s32 	%r10, %r41, %r3;
	mov.u32 	%r42, %nctaid.z;
	mul.lo.s32 	%r11, %r42, %r7;
	mov.u32 	%r43, %nctaid.y;
	mul.lo.s32 	%r12, %r43, %r5;
	cvta.to.global.u64 	%rd1, %rd3;
	cvta.to.global.u64 	%rd2, %rd4;
$L__BB0_2:
	setp.ge.s32 	%p2, %r6, %r30;
	@%p2 bra 	$L__BB0_8;
	add.s32 	%r44, %r47, %r32;
	mad.lo.s32 	%r14, %r44, %r27, %r33;
	mul.lo.s32 	%r15, %r47, %r30;
	mov.u32 	%r48, %r6;
$L__BB0_4:
	setp.ge.s32 	%p3, %r4, %r31;
	@%p3 bra 	$L__BB0_7;
	add.s32 	%r45, %r14, %r48;
	add.s32 	%r46, %r48, %r15;
	mad.lo.s32 	%r50, %r45, %r28, %r10;
	mad.lo.s32 	%r49, %r46, %r31, %r4;
	mov.u32 	%r51, %r4;
$L__BB0_6:
	mul.wide.s32 	%rd5, %r50, 8;
	add.s64 	%rd6, %rd1, %rd5;
	mul.wide.s32 	%rd7, %r49, 8;
	add.s64 	%rd8, %rd2, %rd7;
	ld.global.f64 	%fd1, [%rd6];
	st.global.f64 	[%rd8], %fd1;
	add.s32 	%r51, %r51, %r9;
	add.s32 	%r50, %r50, %r9;
	add.s32 	%r49, %r49, %r9;
	setp.lt.s32 	%p4, %r51, %r31;
	@%p4 bra 	$L__BB0_6;
$L__BB0_7:
	add.s32 	%r48, %r48, %r12;
	setp.lt.s32 	%p5, %r48, %r30;
	@%p5 bra 	$L__BB0_4;
$L__BB0_8:
	add.s32 	%r47, %r47, %r11;
	setp.lt.s32 	%p6, %r47, %r29;
	@%p6 bra 	$L__BB0_2;
$L__BB0_9:
	ret;

}
	// .globl	_Z15copy3d_fortran_PdS_iiiiiiiii
.visible .entry _Z15copy3d_fortran_PdS_iiiiiiiii(
	.param .u64 .ptr .align 1 _Z15copy3d_fortran_PdS_iiiiiiiii_param_0,
	.param .u64 .ptr .align 1 _Z15copy3d_fortran_PdS_iiiiiiiii_param_1,
	.param .u32 _Z15copy3d_fortran_PdS_iiiiiiiii_param_2,
	.param .u32 _Z15copy3d_fortran_PdS_iiiiiiiii_param_3,
	.param .u32 _Z15copy3d_fortran_PdS_iiiiiiiii_param_4,
	.param .u32 _Z15copy3d_fortran_PdS_iiiiiiiii_param_5,
	.param .u32 _Z15copy3d_fortran_PdS_iiiiiiiii_param_6,
	.param .u32 _Z15copy3d_fortran_PdS_iiiiiiiii_param_7,
	.param .u32 _Z15copy3d_fortran_PdS_iiiiiiiii_param_8,
	.param .u32 _Z15copy3d_fortran_PdS_iiiiiiiii_param_9,
	.param .u32 _Z15copy3d_fortran_PdS_iiiiiiiii_param_10
)
{
	.reg .pred 	%p<7>;
	.reg .b32 	%r<52>;
	.reg .b64 	%rd<9>;
	.reg .b64 	%fd<2>;

	ld.param.u64 	%rd3, [_Z15copy3d_fortran_PdS_iiiiiiiii_param_0];
	ld.param.u64 	%rd4, [_Z15copy3d_fortran_PdS_iiiiiiiii_param_1];
	ld.param.u32 	%r27, [_Z15copy3d_fortran_PdS_iiiiiiiii_param_2];
	ld.param.u32 	%r28, [_Z15copy3d_fortran_PdS_iiiiiiiii_param_3];
	ld.param.u32 	%r29, [_Z15copy3d_fortran_PdS_iiiiiiiii_param_5];
	ld.param.u32 	%r30, [_Z15copy3d_fortran_PdS_iiiiiiiii_param_6];
	ld.param.u32 	%r31, [_Z15copy3d_fortran_PdS_iiiiiiiii_param_7];
	ld.param.u32 	%r32, [_Z15copy3d_fortran_PdS_iiiiiiiii_param_8];
	ld.param.u32 	%r33, [_Z15copy3d_fortran_PdS_iiiiiiiii_param_9];
	ld.param.u32 	%r34, [_Z15copy3d_fortran_PdS_iiiiiiiii_param_10];
	mov.u32 	%r1, %tid.x;
	mov.u32 	%r35, %ctaid.x;
	mov.u32 	%r2, %ntid.x;
	mul.lo.s32 	%r3, %r35, %r2;
	add.s32 	%r4, %r3, %r1;
	mov.u32 	%r36, %tid.y;
	mov.u32 	%r37, %ctaid.y;
	mov.u32 	%r5, %ntid.y;
	mad.lo.s32 	%r6, %r37, %r5, %r36;
	mov.u32 	%r38, %tid.z;
	mov.u32 	%r39, %ctaid.z;
	mov.u32 	%r7, %ntid.z;
	mad.lo.s32 	%r47, %r39, %r7, %r38;
	setp.ge.s32 	%p1, %r47, %r31;
	@%p1 bra 	$L__BB1_9;
	mov.u32 	%r40, %nctaid.x;
	mul.lo.s32 	%r9, %r40, %r2;
	add.s32 	%r41, %r1, %r32;
	add.s32 	%r10, %r41, %r3;
	mov.u32 	%r42, %nctaid.z;
	mul.lo.s32 	%r11, %r42, %r7;
	mov.u32 	%r43, %nctaid.y;
	mul.lo.s32 	%r12, %r43, %r5;
	cvta.to.global.u64 	%rd1, %rd3;
	cvta.to.global.u64 	%rd2, %rd4;
$L__BB1_2:
	setp.ge.s32 	%p2, %r6, %r30;
	@%p2 bra 	$L__BB1_8;
	add.s32 	%r44, %r47, %r34;
	mad.lo.s32 	%r14, %r44, %r28, %r33;
	mul.lo.s32 	%r15, %r47, %r30;
	mov.u32 	%r48, %r6;
$L__BB1_4:
	setp.ge.s32 	%p3, %r4, %r29;
	@%p3 bra 	$L__BB1_7;
	add.s32 	%r45, %r14, %r48;
	add.s32 	%r46, %r48, %r15;
	mad.lo.s32 	%r50, %r45, %r27, %r10;
	mad.lo.s32 	%r49, %r46, %r29, %r4;
	mov.u32 	%r51, %r4;
$L__BB1_6:
	mul.wide.s32 	%rd5, %r50, 8;
	add.s64 	%rd6, %rd1, %rd5;
	mul.wide.s32 	%rd7, %r49, 8;
	add.s64 	%rd8, %rd2, %rd7;
	ld.global.f64 	%fd1, [%rd6];
	st.global.f64 	[%rd8], %fd1;
	add.s32 	%r51, %r51, %r9;
	add.s32 	%r50, %r50, %r9;
	add.s32 	%r49, %r49, %r9;
	setp.lt.s32 	%p4, %r51, %r29;
	@%p4 bra 	$L__BB1_6;
$L__BB1_7:
	add.s32 	%r48, %r48, %r12;
	setp.lt.s32 	%p5, %r48, %r30;
	@%p5 bra 	$L__BB1_4;
$L__BB1_8:
	add.s32 	%r47, %r47, %r11;
	setp.lt.s32 	%p6, %r47, %r31;
	@%p6 bra 	$L__BB1_2;
$L__BB1_9:
	ret;

}


// ===== COMPILED SASS (sm_100) =====

	.target	sm_100

	.elftype	@"ET_EXEC"


//--------------------- .note.nv.tkinfo           --------------------------
	.section	.note.nv.tkinfo,"",@"SHT_NOTE"
	.sectionflags	@"SHF_NOTE_NV_TKINFO"
	.tkinfo
        /*0018*/ 	.word	0x00000002
        /*0030*/ 	.string	""
        /*0030*/ 	.string	"ptxas"
        /*0030*/ 	.string	"Cuda compilation tools, release 13.0, V13.0.88"
        /*0030*/ 	.string	"Build cuda_13.0.r13.0/compiler.36424714_0"
        /*0030*/ 	.string	"-arch sm_100 -m 64 "



//--------------------- .note.nv.cuinfo           --------------------------
	.section	.note.nv.cuinfo,"",@"SHT_NOTE"
	.sectionflags	@"SHF_NOTE_NV_CUINFO"
        /*0018*/ 	.short	0x0002
        /*001a*/ 	.short	0x0064
        /*001c*/ 	.short	0x0082
	.zero		2


//--------------------- .nv.info                  --------------------------
	.section	.nv.info,"",@"SHT_CUDA_INFO"
	.align	4


	//----- nvinfo : EIATTR_REGCOUNT
	.align		4
        /*0000*/ 	.byte	0x04, 0x2f
        /*0002*/ 	.short	(.L_1 - .L_0)
	.align		4
.L_0:
        /*0004*/ 	.word	index@(_Z7copy3d_PdS_iiiiiiiii)
        /*0008*/ 	.word	0x00000017


	//----- nvinfo : EIATTR_FRAME_SIZE
	.align		4
.L_1:
        /*000c*/ 	.byte	0x04, 0x11
        /*000e*/ 	.short	(.L_3 - .L_2)
	.align		4
.L_2:
        /*0010*/ 	.word	index@(_Z7copy3d_PdS_iiiiiiiii)
        /*0014*/ 	.word	0x00000000


	//----- nvinfo : EIATTR_REGCOUNT
	.align		4
.L_3:
        /*0018*/ 	.byte	0x04, 0x2f
        /*001a*/ 	.short	(.L_5 - .L_4)
	.align		4
.L_4:
        /*001c*/ 	.word	index@(_Z15copy3d_fortran_PdS_iiiiiiiii)
        /*0020*/ 	.word	0x00000017


	//----- nvinfo : EIATTR_FRAME_SIZE
	.align		4
.L_5:
        /*0024*/ 	.byte	0x04, 0x11
        /*0026*/ 	.short	(.L_7 - .L_6)
	.align		4
.L_6:
        /*0028*/ 	.word	index@(_Z15copy3d_fortran_PdS_iiiiiiiii)
        /*002c*/ 	.word	0x00000000


	//----- nvinfo : EIATTR_MIN_STACK_SIZE
	.align		4
.L_7:
        /*0030*/ 	.byte	0x04, 0x12
        /*0032*/ 	.short	(.L_9 - .L_8)
	.align		4
.L_8:
        /*0034*/ 	.word	index@(_Z15copy3d_fortran_PdS_iiiiiiiii)
        /*0038*/ 	.word	0x00000000


	//----- nvinfo : EIATTR_MIN_STACK_SIZE
	.align		4
.L_9:
        /*003c*/ 	.byte	0x04, 0x12
        /*003e*/ 	.short	(.L_11 - .L_10)
	.align		4
.L_10:
        /*0040*/ 	.word	index@(_Z7copy3d_PdS_iiiiiiiii)
        /*0044*/ 	.word	0x00000000
.L_11:


//--------------------- .nv.compat                --------------------------
	.section	.nv.compat,"",@"SHT_CUDA_COMPAT_INFO"
	.align	4
        /*0000*/ 	.byte	0x02, 0x09, 0x00, 0x00, 0x02, 0x02, 0x01, 0x00, 0x02, 0x05, 0x05, 0x00, 0x03, 0x07, 0x01, 0x01
        /*0010*/ 	.byte	0x02, 0x03, 0x00, 0x00, 0x02, 0x06, 0x01, 0x00, 0x04, 0x0b, 0x08, 0x00, 0x09, 0x00, 0x00, 0x00
        /*0020*/ 	.byte	0x00, 0x00, 0x00, 0x00


//--------------------- .nv.info._Z15copy3d_fortran_PdS_iiiiiiiii --------------------------
	.section	.nv.info._Z15copy3d_fortran_PdS_iiiiiiiii,"",@"SHT_CUDA_INFO"
	.sectionflags	@""
	.align	4


	//----- nvinfo : EIATTR_CUDA_API_VERSION
	.align		4
        /*0000*/ 	.byte	0x04, 0x37
        /*0002*/ 	.short	(.L_13 - .L_12)
.L_12:
        /*0004*/ 	.word	0x00000082


	//----- nvinfo : EIATTR_KPARAM_INFO
	.align		4
.L_13:
        /*0008*/ 	.byte	0x04, 0x17
        /*000a*/ 	.short	(.L_15 - .L_14)
.L_14:
        /*000c*/ 	.word	0x00000000
        /*0010*/ 	.short	0x000a
        /*0012*/ 	.short	0x0030
        /*0014*/ 	.byte	0x00, 0xf0, 0x11, 0x00


	//----- nvinfo : EIATTR_KPARAM_INFO
	.align		4
.L_15:
        /*0018*/ 	.byte	0x04, 0x17
        /*001a*/ 	.short	(.L_17 - .L_16)
.L_16:
        /*001c*/ 	.word	0x00000000
        /*0020*/ 	.short	0x0009
        /*0022*/ 	.short	0x002c
        /*0024*/ 	.byte	0x00, 0xf0, 0x11, 0x00


	//----- nvinfo : EIATTR_KPARAM_INFO
	.align		4
.L_17:
        /*0028*/ 	.byte	0x04, 0x17
        /*002a*/ 	.short	(.L_19 - .L_18)
.L_18:
        /*002c*/ 	.word	0x00000000
        /*0030*/ 	.short	0x0008
        /*0032*/ 	.short	0x0028
        /*0034*/ 	.byte	0x00, 0xf0, 0x11, 0x00


	//----- nvinfo : EIATTR_KPARAM_INFO
	.align		4
.L_19:
        /*0038*/ 	.byte	0x04, 0x17
        /*003a*/ 	.short	(.L_21 - .L_20)
.L_20:
        /*003c*/ 	.word	0x00000000
        /*0040*/ 	.short	0x0007
        /*0042*/ 	.short	0x0024
        /*0044*/ 	.byte	0x00, 0xf0, 0x11, 0x00


	//----- nvinfo : EIATTR_KPARAM_INFO
	.align		4
.L_21:
        /*0048*/ 	.byte	0x04, 0x17
        /*004a*/ 	.short	(.L_23 - .L_22)
.L_22:
        /*004c*/ 	.word	0x00000000
        /*0050*/ 	.short	0x0006
        /*0052*/ 	.short	0x0020
        /*0054*/ 	.byte	0x00, 0xf0, 0x11, 0x00


	//----- nvinfo : EIATTR_KPARAM_INFO
	.align		4
.L_23:
        /*0058*/ 	.byte	0x04, 0x17
        /*005a*/ 	.short	(.L_25 - .L_24)
.L_24:
        /*005c*/ 	.word	0x00000000
        /*0060*/ 	.short	0x0005
        /*0062*/ 	.short	0x001c
        /*0064*/ 	.byte	0x00, 0xf0, 0x11, 0x00


	//----- nvinfo : EIATTR_KPARAM_INFO
	.align		4
.L_25:
        /*0068*/ 	.byte	0x04, 0x17
        /*006a*/ 	.short	(.L_27 - .L_26)
.L_26:
        /*006c*/ 	.word	0x00000000
        /*0070*/ 	.short	0x0004
        /*0072*/ 	.short	0x0018
        /*0074*/ 	.byte	0x00, 0xf0, 0x11, 0x00


	//----- nvinfo : EIATTR_KPARAM_INFO
	.align		4
.L_27:
        /*0078*/ 	.byte	0x04, 0x17
        /*007a*/ 	.short	(.L_29 - .L_28)
.L_28:
        /*007c*/ 	.word	0x00000000
        /*0080*/ 	.short	0x0003
        /*0082*/ 	.short	0x0014
        /*0084*/ 	.byte	0x00, 0xf0, 0x11, 0x00


	//----- nvinfo : EIATTR_KPARAM_INFO
	.align		4
.L_29:
        /*0088*/ 	.byte	0x04, 0x17
        /*008a*/ 	.short	(.L_31 - .L_30)
.L_30:
        /*008c*/ 	.word	0x00000000
        /*0090*/ 	.short	0x0002
        /*0092*/ 	.short	0x0010
        /*0094*/ 	.byte	0x00, 0xf0, 0x11, 0x00


	//----- nvinfo : EIATTR_KPARAM_INFO
	.align		4
.L_31:
        /*0098*/ 	.byte	0x04, 0x17
        /*009a*/ 	.short	(.L_33 - .L_32)
.L_32:
        /*009c*/ 	.word	0x00000000
        /*00a0*/ 	.short	0x0001
        /*00a2*/ 	.short	0x0008
        /*00a4*/ 	.byte	0x00, 0xf5, 0x21, 0x00


	//----- nvinfo : EIATTR_KPARAM_INFO
	.align		4
.L_33:
        /*00a8*/ 	.byte	0x04, 0x17
        /*00aa*/ 	.short	(.L_35 - .L_34)
.L_34:
        /*00ac*/ 	.word	0x00000000
        /*00b0*/ 	.short	0x0000
        /*00b2*/ 	.short	0x0000
        /*00b4*/ 	.byte	0x00, 0xf5, 0x21, 0x00


	//----- nvinfo : EIATTR_SPARSE_MMA_MASK
	.align		4
.L_35:
        /*00b8*/ 	.byte	0x03, 0x50
        /*00ba*/ 	.short	0x0000


	//----- nvinfo : EIATTR_MAXREG_COUNT
	.align		4
        /*00bc*/ 	.byte	0x03, 0x1b
        /*00be*/ 	.short	0x00ff


	//----- nvinfo : EIATTR_MERCURY_ISA_VERSION
	.align		4
        /*00c0*/ 	.byte	0x03, 0x5f
        /*00c2*/ 	.short	0x0101


	//----- nvinfo : EIATTR_VRC_CTA_INIT_COUNT
	.align		4
        /*00c4*/ 	.byte	0x02, 0x4a
	.zero		1
	.zero		1


	//----- nvinfo : EIATTR_EXIT_INSTR_OFFSETS
	.align		4
        /*00c8*/ 	.byte	0x04, 0x1c
        /*00ca*/ 	.short	(.L_37 - .L_36)


	//   ....[0]....
.L_36:
        /*00cc*/ 	.word	0x000000c0


	//   ....[1]....
        /*00d0*/ 	.word	0x00000440


	//----- nvinfo : EIATTR_CRS_STACK_SIZE
	.align		4
.L_37:
        /*00d4*/ 	.byte	0x04, 0x1e
        /*00d6*/ 	.short	(.L_39 - .L_38)
.L_38:
        /*00d8*/ 	.word	0x00000000


	//----- nvinfo : EIATTR_CBANK_PARAM_SIZE
	.align		4
.L_39:
        /*00dc*/ 	.byte	0x03, 0x19
        /*00de*/ 	.short	0x0034


	//----- nvinfo : EIATTR_PARAM_CBANK
	.align		4
        /*00e0*/ 	.byte	0x04, 0x0a
        /*00e2*/ 	.short	(.L_41 - .L_40)
	.align		4
.L_40:
        /*00e4*/ 	.word	index@(.nv.constant0._Z15copy3d_fortran_PdS_iiiiiiiii)
        /*00e8*/ 	.short	0x0380
        /*00ea*/ 	.short	0x0034


	//----- nvinfo : EIATTR_SW_WAR
	.align		4
.L_41:
        /*00ec*/ 	.byte	0x04, 0x36
        /*00ee*/ 	.short	(.L_43 - .L_42)
.L_42:
        /*00f0*/ 	.word	0x00000008
.L_43:


//--------------------- .nv.info._Z7copy3d_PdS_iiiiiiiii --------------------------
	.section	.nv.info._Z7copy3d_PdS_iiiiiiiii,"",@"SHT_CUDA_INFO"
	.sectionflags	@""
	.align	4


	//----- nvinfo : EIATTR_CUDA_API_VERSION
	.align		4
        /*0000*/ 	.byte	0x04, 0x37
        /*0002*/ 	.short	(.L_45 - .L_44)
.L_44:
        /*0004*/ 	.word	0x00000082


	//----- nvinfo : EIATTR_KPARAM_INFO
	.align		4
.L_45:
        /*0008*/ 	.byte	0x04, 0x17
        /*000a*/ 	.short	(.L_47 - .L_46)
.L_46:
        /*000c*/ 	.word	0x00000000
        /*0010*/ 	.short	0x000a
        /*0012*/ 	.short	0x0030
        /*0014*/ 	.byte	0x00, 0xf0, 0x11, 0x00


	//----- nvinfo : EIATTR_KPARAM_INFO
	.align		4
.L_47:
        /*0018*/ 	.byte	0x04, 0x17
        /*001a*/ 	.short	(.L_49 - .L_48)
.L_48:
        /*001c*/ 	.word	0x00000000
        /*0020*/ 	.short	0x0009
        /*0022*/ 	.short	0x002c
        /*0024*/ 	.byte	0x00, 0xf0, 0x11, 0x00


	//----- nvinfo : EIATTR_KPARAM_INFO
	.align		4
.L_49:
        /*0028*/ 	.byte	0x04, 0x17
        /*002a*/ 	.short	(.L_51 - .L_50)
.L_50:
        /*002c*/ 	.word	0x00000000
        /*0030*/ 	.short	0x0008
        /*0032*/ 	.short	0x0028
        /*0034*/ 	.byte	0x00, 0xf0, 0x11, 0x00


	//----- nvinfo : EIATTR_KPARAM_INFO
	.align		4
.L_51:
        /*0038*/ 	.byte	0x04, 0x17
        /*003a*/ 	.short	(.L_53 - .L_52)
.L_52:
        /*003c*/ 	.word	0x00000000
        /*0040*/ 	.short	0x0007
        /*0042*/ 	.short	0x0024
        /*0044*/ 	.byte	0x00, 0xf0, 0x11, 0x00


	//----- nvinfo : EIATTR_KPARAM_INFO
	.align		4
.L_53:
        /*0048*/ 	.byte	0x04, 0x17
        /*004a*/ 	.short	(.L_55 - .L_54)
.L_54:
        /*004c*/ 	.word	0x00000000
        /*0050*/ 	.short	0x0006
        /*0052*/ 	.short	0x0020
        /*0054*/ 	.byte	0x00, 0xf0, 0x11, 0x00


	//----- nvinfo : EIATTR_KPARAM_INFO
	.align		4
.L_55:
        /*0058*/ 	.byte	0x04, 0x17
        /*005a*/ 	.short	(.L_57 - .L_56)
.L_56:
        /*005c*/ 	.word	0x00000000
        /*0060*/ 	.short	0x0005
        /*0062*/ 	.short	0x001c
        /*0064*/ 	.byte	0x00, 0xf0, 0x11, 0x00


	//----- nvinfo : EIATTR_KPARAM_INFO
	.align		4
.L_57:
        /*0068*/ 	.byte	0x04, 0x17
        /*006a*/ 	.short	(.L_59 - .L_58)
.L_58:
        /*006c*/ 	.word	0x00000000
        /*0070*/ 	.short	0x0004
        /*0072*/ 	.short	0x0018
        /*0074*/ 	.byte	0x00, 0xf0, 0x11, 0x00


	//----- nvinfo : EIATTR_KPARAM_INFO
	.align		4
.L_59:
        /*0078*/ 	.byte	0x04, 0x17
        /*007a*/ 	.short	(.L_61 - .L_60)
.L_60:
        /*007c*/ 	.word	0x00000000
        /*0080*/ 	.short	0x0003
        /*0082*/ 	.short	0x0014
        /*0084*/ 	.byte	0x00, 0xf0, 0x11, 0x00


	//----- nvinfo : EIATTR_KPARAM_INFO
	.align		4
.L_61:
        /*0088*/ 	.byte	0x04, 0x17
        /*008a*/ 	.short	(.L_63 - .L_62)
.L_62:
        /*008c*/ 	.word	0x00000000
        /*0090*/ 	.short	0x0002
        /*0092*/ 	.short	0x0010
        /*0094*/ 	.byte	0x00, 0xf0, 0x11, 0x00


	//----- nvinfo : EIATTR_KPARAM_INFO
	.align		4
.L_63:
        /*0098*/ 	.byte	0x04, 0x17
        /*009a*/ 	.short	(.L_65 - .L_64)
.L_64:
        /*009c*/ 	.word	0x00000000
        /*00a0*/ 	.short	0x0001
        /*00a2*/ 	.short	0x0008
        /*00a4*/ 	.byte	0x00, 0xf5, 0x21, 0x00


	//----- nvinfo : EIATTR_KPARAM_INFO
	.align		4
.L_65:
        /*00a8*/ 	.byte	0x04, 0x17
        /*00aa*/ 	.short	(.L_67 - .L_66)
.L_66:
        /*00ac*/ 	.word	0x00000000
        /*00b0*/ 	.short	0x0000
        /*00b2*/ 	.short	0x0000
        /*00b4*/ 	.byte	0x00, 0xf5, 0x21, 0x00


	//----- nvinfo : EIATTR_SPARSE_MMA_MASK
	.align		4
.L_67:
        /*00b8*/ 	.byte	0x03, 0x50
        /*00ba*/ 	.short	0x0000


	//----- nvinfo : EIATTR_MAXREG_COUNT
	.align		4
        /*00bc*/ 	.byte	0x03, 0x1b
        /*00be*/ 	.short	0x00ff


	//----- nvinfo : EIATTR_MERCURY_ISA_VERSION
	.align		4
        /*00c0*/ 	.byte	0x03, 0x5f
        /*00c2*/ 	.short	0x0101


	//----- nvinfo : EIATTR_VRC_CTA_INIT_COUNT
	.align		4
        /*00c4*/ 	.byte	0x02, 0x4a
	.zero		1
	.zero		1


	//----- nvinfo : EIATTR_EXIT_INSTR_OFFSETS
	.align		4
        /*00c8*/ 	.byte	0x04, 0x1c
        /*00ca*/ 	.short	(.L_69 - .L_68)


	//   ....[0]....
.L_68:
        /*00cc*/ 	.word	0x000000c0


	//   ....[1]....
        /*00d0*/ 	.word	0x00000430


	//----- nvinfo : EIATTR_CRS_STACK_SIZE
	.align		4
.L_69:
        /*00d4*/ 	.byte	0x04, 0x1e
        /*00d6*/ 	.short	(.L_71 - .L_70)
.L_70:
        /*00d8*/ 	.word	0x00000000


	//----- nvinfo : EIATTR_CBANK_PARAM_SIZE
	.align		4
.L_71:
        /*00dc*/ 	.byte	0x03, 0x19
        /*00de*/ 	.short	0x0034


	//----- nvinfo : EIATTR_PARAM_CBANK
	.align		4
        /*00e0*/ 	.byte	0x04, 0x0a
        /*00e2*/ 	.short	(.L_73 - .L_72)
	.align		4
.L_72:
        /*00e4*/ 	.word	index@(.nv.constant0._Z7copy3d_PdS_iiiiiiiii)
        /*00e8*/ 	.short	0x0380
        /*00ea*/ 	.short	0x0034


	//----- nvinfo : EIATTR_SW_WAR
	.align		4
.L_73:
        /*00ec*/ 	.byte	0x04, 0x36
        /*00ee*/ 	.short	(.L_75 - .L_74)
.L_74:
        /*00f0*/ 	.word	0x00000008
.L_75:


//--------------------- .nv.callgraph             --------------------------
	.section	.nv.callgraph,"",@"SHT_CUDA_CALLGRAPH"
	.align	4
	.sectionentsize	8
	.align		4
        /*0000*/ 	.word	0x00000000
	.align		4
        /*0004*/ 	.word	0xffffffff
	.align		4
        /*0008*/ 	.word	0x00000000
	.align		4
        /*000c*/ 	.word	0xfffffffe
	.align		4
        /*0010*/ 	.word	0x00000000
	.align		4
        /*0014*/ 	.word	0xfffffffd
	.align		4
        /*0018*/ 	.word	0x00000000
	.align		4
        /*001c*/ 	.word	0xfffffffc


//--------------------- .text._Z15copy3d_fortran_PdS_iiiiiiiii --------------------------
	.section	.text._Z15copy3d_fortran_PdS_iiiiiiiii,"ax",@progbits
	.align	128
        .global         _Z15copy3d_fortran_PdS_iiiiiiiii
        .type           _Z15copy3d_fortran_PdS_iiiiiiiii,@function
        .size           _Z15copy3d_fortran_PdS_iiiiiiiii,(.L_x_16 - _Z15copy3d_fortran_PdS_iiiiiiiii)
        .other          _Z15copy3d_fortran_PdS_iiiiiiiii,@"STO_CUDA_ENTRY STV_DEFAULT"
_Z15copy3d_fortran_PdS_iiiiiiiii:
.text._Z15copy3d_fortran_PdS_iiiiiiiii:
[----:B------:R-:W-:Y:S01]  /*0000*/  LDC R1, c[0x0][0x37c] ;  /* 0x0000df00ff017b82 */ /* 0x000fe20000000800 */
[----:B------:R-:W0:Y:S01]  /*0010*/  S2R R10, SR_TID.Z ;  /* 0x00000000000a7919 */ /* 0x000e220000002300 */
[----:B------:R-:W1:Y:S06]  /*0020*/  LDCU UR5, c[0x0][0x360] ;  /* 0x00006c00ff0577ac */ /* 0x000e6c0008000800 */
[----:B------:R-:W2:Y:S01]  /*0030*/  LDC R3, c[0x0][0x364] ;  /* 0x0000d900ff037b82 */ /* 0x000ea20000000800 */
[----:B------:R-:W2:Y:S01]  /*0040*/  S2R R0, SR_TID.Y ;  /* 0x0000000000007919 */ /* 0x000ea20000002200 */
[----:B------:R-:W3:Y:S06]  /*0050*/  LDCU UR7, c[0x0][0x3a4] ;  /* 0x00007480ff0777ac */ /* 0x000eec0008000800 */
[----:B------:R-:W0:Y:S08]  /*0060*/  S2UR UR6, SR_CTAID.Z ;  /* 0x00000000000679c3 */ /* 0x000e300000002700 */
[----:B------:R-:W0:Y:S08]  /*0070*/  LDC R13, c[0x0][0x368] ;  /* 0x0000da00ff0d7b82 */ /* 0x000e300000000800 */
[----:B------:R-:W2:Y:S01]  /*0080*/  S2UR UR4, SR_CTAID.Y ;  /* 0x00000000000479c3 */ /* 0x000ea20000002600 */
[----:B0-----:R-:W-:-:S05]  /*0090*/  IMAD R10, R13, UR6, R10 ;  /* 0x000000060d0a7c24 */ /* 0x001fca000f8e020a */
[----:B---3--:R-:W-:Y:S01]  /*00a0*/  ISETP.GE.AND P0, PT, R10, UR7, PT ;  /* 0x000000070a007c0c */ /* 0x008fe2000bf06270 */
[----:B--2---:R-:W-:-:S12]  /*00b0*/  IMAD R0, R3, UR4, R0 ;  /* 0x0000000403007c24 */ /* 0x004fd8000f8e0200 */
[----:B-1----:R-:W-:Y:S05]  /*00c0*/  @P0 EXIT ;  /* 0x000000000000094d */ /* 0x002fea0003800000 */
[----:B------:R-:W0:Y:S01]  /*00d0*/  S2R R11, SR_TID.X ;  /* 0x00000000000b7919 */ /* 0x000e220000002100 */
[----:B------:R-:W1:Y:S01]  /*00e0*/  S2UR UR4, SR_CTAID.X ;  /* 0x00000000000479c3 */ /* 0x000e620000002500 */
[----:B------:R-:W2:Y:S01]  /*00f0*/  LDCU UR6, c[0x0][0x370] ;  /* 0x00006e00ff0677ac */ /* 0x000ea20008000800 */
[----:B------:R-:W3:Y:S06]  /*0100*/  LDCU UR7, c[0x0][0x378] ;  /* 0x00006f00ff0777ac */ /* 0x000eec0008000800 */
[----:B------:R-:W0:Y:S01]  /*0110*/  LDC R12, c[0x0][0x3a8] ;  /* 0x0000ea00ff0c7b82 */ /* 0x000e220000000800 */
[----:B------:R-:W4:Y:S01]  /*0120*/  LDCU UR8, c[0x0][0x374] ;  /* 0x00006e80ff0877ac */ /* 0x000f220008000800 */
[----:B------:R-:W0:Y:S01]  /*0130*/  LDCU.64 UR10, c[0x0][0x358] ;  /* 0x00006b00ff0a77ac */ /* 0x000e220008000a00 */
[----:B---3--:R-:W-:Y:S01]  /*0140*/  IMAD R13, R13, UR7, RZ ;  /* 0x000000070d0d7c24 */ /* 0x008fe2000f8e02ff */
[----:B-1----:R-:W-:-:S02]  /*0150*/  UIMAD UR4, UR4, UR5, URZ ;  /* 0x00000005040472a4 */ /* 0x002fc4000f8e02ff */
[----:B--2---:R-:W-:Y:S01]  /*0160*/  UIMAD UR5, UR5, UR6, URZ ;  /* 0x00000006050572a4 */ /* 0x004fe2000f8e02ff */
[----:B----4-:R-:W-:-:S03]  /*0170*/  IMAD R14, R3, UR8, RZ ;  /* 0x00000008030e7c24 */ /* 0x010fc6000f8e02ff */
[----:B0-----:R-:W-:Y:S02]  /*0180*/  IADD3 R12, PT, PT, R12, UR4, R11 ;  /* 0x000000040c0c7c10 */ /* 0x001fe4000fffe00b */
[----:B------:R-:W-:-:S07]  /*0190*/  IADD3 R11, PT, PT, R11, UR4, RZ ;  /* 0x000000040b0b7c10 */ /* 0x000fce000fffe0ff */
.L_x_6:
[----:B0-----:R-:W0:Y:S01]  /*01a0*/  LDCU UR4, c[0x0][0x3a0] ;  /* 0x00007400ff0477ac */ /* 0x001e220008000800 */
[----:B------:R-:W-:Y:S01]  /*01b0*/  BSSY.RECONVERGENT B0, `(.L_x_0) ;  /* 0x0000024000007945 */ /* 0x000fe20003800200 */
[----:B0-----:R-:W-:-:S13]  /*01c0*/  ISETP.GE.AND P0, PT, R0, UR4, PT ;  /* 0x0000000400007c0c */ /* 0x001fda000bf06270 */
[----:B------:R-:W-:Y:S05]  /*01d0*/  @P0 BRA `(.L_x_1) ;  /* 0x0000000000840947 */ /* 0x000fea0003800000 */
[----:B------:R-:W0:Y:S01]  /*01e0*/  LDC R3, c[0x0][0x3ac] ;  /* 0x0000eb00ff037b82 */ /* 0x000e220000000800 */
[----:B------:R-:W1:Y:S01]  /*01f0*/  LDCU UR4, c[0x0][0x3b0] ;  /* 0x00007600ff0477ac */ /* 0x000e620008000800 */
[----:B------:R-:W-:Y:S01]  /*0200*/  IMAD.MOV.U32 R15, RZ, RZ, R0 ;  /* 0x000000ffff0f7224 */ /* 0x000fe200078e0000 */
[----:B------:R-:W0:Y:S01]  /*0210*/  LDCU UR6, c[0x0][0x394] ;  /* 0x00007280ff0677ac */ /* 0x000e220008000800 */
[----:B-1----:R-:W-:-:S05]  /*0220*/  IADD3 R2, PT, PT, R10, UR4, RZ ;  /* 0x000000040a027c10 */ /* 0x002fca000fffe0ff */
[----:B0-----:R-:W-:-:S07]  /*0230*/  IMAD R20, R2, UR6, R3 ;  /* 0x0000000602147c24 */ /* 0x001fce000f8e0203 */
.L_x_5:
[----:B0-----:R-:W0:Y:S01]  /*0240*/  LDC R18, c[0x0][0x39c] ;  /* 0x0000e700ff127b82 */ /* 0x001e220000000800 */
[----:B------:R-:W-:Y:S01]  /*0250*/  BSSY.RECONVERGENT B1, `(.L_x_2) ;  /* 0x0000015000017945 */ /* 0x000fe20003800200 */
[----:B0-----:R-:W-:-:S13]  /*0260*/  ISETP.GE.AND P0, PT, R11, R18, PT ;  /* 0x000000120b00720c */ /* 0x001fda0003f06270 */
[----:B------:R-:W-:Y:S05]  /*0270*/  @P0 BRA `(.L_x_3) ;  /* 0x0000000000480947 */ /* 0x000fea0003800000 */
[----:B------:R-:W0:Y:S01]  /*0280*/  LDCU UR6, c[0x0][0x3a0] ;  /* 0x00007400ff0677ac */ /* 0x000e220008000800 */
[----:B------:R-:W1:Y:S01]  /*0290*/  LDC.64 R4, c[0x0][0x380] ;  /* 0x0000e000ff047b82 */ /* 0x000e620000000a00 */
[----:B------:R-:W-:Y:S01]  /*02a0*/  IADD3 R7, PT, PT, R20, R15, RZ ;  /* 0x0000000f14077210 */ /* 0x000fe20007ffe0ff */
[----:B------:R-:W-:Y:S01]  /*02b0*/  IMAD.MOV.U32 R16, RZ, RZ, R11 ;  /* 0x000000ffff107224 */ /* 0x000fe200078e000b */
[----:B------:R-:W2:Y:S05]  /*02c0*/  LDCU UR4, c[0x0][0x390] ;  /* 0x00007200ff0477ac */ /* 0x000eaa0008000800 */
[----:B------:R-:W3:Y:S01]  /*02d0*/  LDC.64 R2, c[0x0][0x388] ;  /* 0x0000e200ff027b82 */ /* 0x000ee20000000a00 */
[----:B0-----:R-:W-:-:S02]  /*02e0*/  IMAD R6, R10, UR6, R15 ;  /* 0x000000060a067c24 */ /* 0x001fc4000f8e020f */
[----:B--2---:R-:W-:Y:S02]  /*02f0*/  IMAD R17, R7, UR4, R12 ;  /* 0x0000000407117c24 */ /* 0x004fe4000f8e020c */
[----:B------:R-:W-:-:S07]  /*0300*/  IMAD R19, R6, R18, R11 ;  /* 0x0000001206137224 */ /* 0x000fce00078e020b */
.L_x_4:
[----:B01----:R-:W-:-:S06]  /*0310*/  IMAD.WIDE R6, R17, 0x8, R4 ;  /* 0x0000000811067825 */ /* 0x003fcc00078e0204 */
[----:B------:R-:W2:Y:S01]  /*0320*/  LDG.E.64 R6, desc[UR10][R6.64] ;  /* 0x0000000a06067981 */ /* 0x000ea2000c1e1b00 */
[----:B---3--:R-:W-:Y:S01]  /*0330*/  IMAD.WIDE R8, R19, 0x8, R2 ;  /* 0x0000000813087825 */ /* 0x008fe200078e0202 */
[----:B------:R-:W-:Y:S02]  /*0340*/  IADD3 R16, PT, PT, R16, UR5, RZ ;  /* 0x0000000510107c10 */ /* 0x000fe4000fffe0ff */
[----:B------:R-:W-:Y:S01]  /*0350*/  IADD3 R17, PT, PT, R17, UR5, RZ ;  /* 0x0000000511117c10 */ /* 0x000fe2000fffe0ff */
[----:B------:R-:W-:Y:S01]  /*0360*/  VIADD R19, R19, UR5 ;  /* 0x0000000513137c36 */ /* 0x000fe20008000000 */
[----:B------:R-:W-:Y:S01]  /*0370*/  ISETP.GE.AND P0, PT, R16, R18, PT ;  /* 0x000000121000720c */ /* 0x000fe20003f06270 */
[----:B--2---:R0:W-:-:S12]  /*0380*/  STG.E.64 desc[UR10][R8.64], R6 ;  /* 0x0000000608007986 */ /* 0x0041d8000c101b0a */
[----:B------:R-:W-:Y:S05]  /*0390*/  @!P0 BRA `(.L_x_4) ;  /* 0xfffffffc00dc8947 */ /* 0x000fea000383ffff */
.L_x_3:
[----:B------:R-:W-:Y:S05]  /*03a0*/  BSYNC.RECONVERGENT B1 ;  /* 0x0000000000017941 */ /* 0x000fea0003800200 */
.L_x_2:
[----:B------:R-:W1:Y:S01]  /*03b0*/  LDCU UR4, c[0x0][0x3a0] ;  /* 0x00007400ff0477ac */ /* 0x000e620008000800 */
[----:B------:R-:W-:-:S04]  /*03c0*/  IADD3 R15, PT, PT, R14, R15, RZ ;  /* 0x0000000f0e0f7210 */ /* 0x000fc80007ffe0ff */
[----:B-1----:R-:W-:-:S13]  /*03d0*/  ISETP.GE.AND P0, PT, R15, UR4, PT ;  /* 0x000000040f007c0c */ /* 0x002fda000bf06270 */
[----:B------:R-:W-:Y:S05]  /*03e0*/  @!P0 BRA `(.L_x_5) ;  /* 0xfffffffc00948947 */ /* 0x000fea000383ffff */
.L_x_1:
[----:B------:R-:W-:Y:S05]  /*03f0*/  BSYNC.RECONVERGENT B0 ;  /* 0x0000000000007941 */ /* 0x000fea0003800200 */
.L_x_0:
[----:B------:R-:W1:Y:S01]  /*0400*/  LDCU UR4, c[0x0][0x3a4] ;  /* 0x00007480ff0477ac */ /* 0x000e620008000800 */
[----:B------:R-:W-:-:S04]  /*0410*/  IADD3 R10, PT, PT, R13, R10, RZ ;  /* 0x0000000a0d0a7210 */ /* 0x000fc80007ffe0ff */
[----:B-1----:R-:W-:-:S13]  /*0420*/  ISETP.GE.AND P0, PT, R10, UR4, PT ;  /* 0x000000040a007c0c */ /* 0x002fda000bf06270 */
[----:B------:R-:W-:Y:S05]  /*0430*/  @!P0 BRA `(.L_x_6) ;  /* 0xfffffffc00588947 */ /* 0x000fea000383ffff */
[----:B------:R-:W-:Y:S05]  /*0440*/  EXIT ;  /* 0x000000000000794d */ /* 0x000fea0003800000 */
.L_x_7:
[----:B------:R-:W-:-:S00]  /*0450*/  BRA `(.L_x_7) ;  /* 0xfffffffc00fc7947 */ /* 0x000fc0000383ffff */
[----:B------:R-:W-:-:S00]  /*0460*/  NOP ;  /* 0x0000000000007918 */ /* 0x000fc00000000000 */
        /* <DEDUP_REMOVED lines=9> */
.L_x_16:


//--------------------- .text._Z7copy3d_PdS_iiiiiiiii --------------------------
	.section	.text._Z7copy3d_PdS_iiiiiiiii,"ax",@progbits
	.align	128
        .global         _Z7copy3d_PdS_iiiiiiiii
        .type           _Z7copy3d_PdS_iiiiiiiii,@function
        .size           _Z7copy3d_PdS_iiiiiiiii,(.L_x_17 - _Z7copy3d_PdS_iiiiiiiii)
        .other          _Z7copy3d_PdS_iiiiiiiii,@"STO_CUDA_ENTRY STV_DEFAULT"
_Z7copy3d_PdS_iiiiiiiii:
.text._Z7copy3d_PdS_iiiiiiiii:
        /* <DEDUP_REMOVED lines=26> */
.L_x_14:
[----:B0-----:R-:W0:Y:S01]  /*01a0*/  LDCU UR4, c[0x0][0x3a0] ;  /* 0x00007400ff0477ac */ /* 0x001e220008000800 */
[----:B------:R-:W-:Y:S01]  /*01b0*/  BSSY.RECONVERGENT B0, `(.L_x_8) ;  /* 0x0000023000007945 */ /* 0x000fe20003800200 */
[----:B0-----:R-:W-:-:S13]  /*01c0*/  ISETP.GE.AND P0, PT, R0, UR4, PT ;  /* 0x0000000400007c0c */ /* 0x001fda000bf06270 */
[----:B------:R-:W-:Y:S05]  /*01d0*/  @P0 BRA `(.L_x_9) ;  /* 0x0000000000800947 */ /* 0x000fea0003800000 */
[----:B------:R-:W0:Y:S01]  /*01e0*/  LDC R3, c[0x0][0x394] ;  /* 0x0000e500ff037b82 */ /* 0x000e220000000800 */
[----:B------:R-:W1:Y:S01]  /*01f0*/  LDCU.64 UR6, c[0x0][0x3a8] ;  /* 0x00007500ff0677ac */ /* 0x000e620008000a00 */
[----:B------:R-:W-:Y:S01]  /*0200*/  IMAD.MOV.U32 R15, RZ, RZ, R0 ;  /* 0x000000ffff0f7224 */ /* 0x000fe200078e0000 */
[----:B-1----:R-:W-:-:S05]  /*0210*/  IADD3 R2, PT, PT, R10, UR6, RZ ;  /* 0x000000060a027c10 */ /* 0x002fca000fffe0ff */
[----:B0-----:R-:W-:-:S07]  /*0220*/  IMAD R20, R2, R3, UR7 ;  /* 0x0000000702147e24 */ /* 0x001fce000f8e0203 */
.L_x_13:
        /* <DEDUP_REMOVED lines=13> */
.L_x_12:
        /* <DEDUP_REMOVED lines=9> */
.L_x_11:
[----:B------:R-:W-:Y:S05]  /*0390*/  BSYNC.RECONVERGENT B1 ;  /* 0x0000000000017941 */ /* 0x000fea0003800200 */
.L_x_10:
[----:B------:R-:W1:Y:S01]  /*03a0*/  LDCU UR4, c[0x0][0x3a0] ;  /* 0x00007400ff0477ac */ /* 0x000e620008000800 */
[----:B------:R-:W-:-:S04]  /*03b0*/  IADD3 R15, PT, PT, R14, R15, RZ ;  /* 0x0000000f0e0f7210 */ /* 0x000fc80007ffe0ff */
[----:B-1----:R-:W-:-:S13]  /*03c0*/  ISETP.GE.AND P0, PT, R15, UR4, PT ;  /* 0x000000040f007c0c */ /* 0x002fda000bf06270 */
[----:B------:R-:W-:Y:S05]  /*03d0*/  @!P0 BRA `(.L_x_13) ;  /* 0xfffffffc00948947 */ /* 0x000fea000383ffff */
.L_x_9:
[----:B------:R-:W-:Y:S05]  /*03e0*/  BSYNC.RECONVERGENT B0 ;  /* 0x0000000000007941 */ /* 0x000fea0003800200 */
.L_x_8:
[----:B------:R-:W1:Y:S01]  /*03f0*/  LDCU UR4, c[0x0][0x39c] ;  /* 0x00007380ff0477ac */ /* 0x000e620008000800 */
[----:B------:R-:W-:-:S04]  /*0400*/  IADD3 R10, PT, PT, R13, R10, RZ ;  /* 0x0000000a0d0a7210 */ /* 0x000fc80007ffe0ff */
[----:B-1----:R-:W-:-:S13]  /*0410*/  ISETP.GE.AND P0, PT, R10, UR4, PT ;  /* 0x000000040a007c0c */ /* 0x002fda000bf06270 */
[----:B------:R-:W-:Y:S05]  /*0420*/  @!P0 BRA `(.L_x_14) ;  /* 0xfffffffc005c8947 */ /* 0x000fea000383ffff */
[----:B------:R-:W-:Y:S05]  /*0430*/  EXIT ;  /* 0x000000000000794d */ /* 0x000fea0003800000 */
.L_x_15:
        /* <DEDUP_REMOVED lines=12> */
.L_x_17:


//--------------------- .nv.shared.reserved.0     --------------------------
	.section	.nv.shared.reserved.0,"aw",@nobits
	.weak		__nv_reservedSMEM_offset_0_alias
	.size		__nv_reservedSMEM_offset_0_alias, 0, 64
	.other		__nv_reservedSMEM_offset_0_alias,@"STO_CUDA_RESERVED_SHARED STV_DEFAULT"
__nv_reservedSMEM_offset_0_alias:
	.zero		0
	.zero		64


//--------------------- .nv.constant0._Z15copy3d_fortran_PdS_iiiiiiiii --------------------------
	.section	.nv.constant0._Z15copy3d_fortran_PdS_iiiiiiiii,"a",@progbits
	.sectionflags	@""
	.align	4
.nv.constant0._Z15copy3d_fortran_PdS_iiiiiiiii:
	.zero		948


//--------------------- .nv.constant0._Z7copy3d_PdS_iiiiiiiii --------------------------
	.section	.nv.constant0._Z7copy3d_PdS_iiiiiiiii,"a",@progbits
	.sectionflags	@""
	.align	4
.nv.constant0._Z7copy3d_PdS_iiiiiiiii:
	.zero		948


//--------------------- SYMBOLS --------------------------

	.type		.nv.reservedSmem.offset0,@object
	.size		.nv.reservedSmem.offset0,0x4
